//
// Generated by NVIDIA NVVM Compiler
//
// Compiler Build ID: CL-36424714
// Cuda compilation tools, release 13.0, V13.0.88
// Based on NVVM 20.0.0
//

.version 9.0
.target sm_100
.address_size 64

	// .globl	_Z12cuda_av_kernP5ImageP6Pixel2

.visible .entry _Z12cuda_av_kernP5ImageP6Pixel2(
	.param .u64 .ptr .align 1 _Z12cuda_av_kernP5ImageP6Pixel2_param_0,
	.param .u64 .ptr .align 1 _Z12cuda_av_kernP5ImageP6Pixel2_param_1
)
{
	.reg .b32 	%r<11>;
	.reg .b64 	%rd<8>;

	ld.param.u64 	%rd1, [_Z12cuda_av_kernP5ImageP6Pixel2_param_0];
	ld.param.u64 	%rd2, [_Z12cuda_av_kernP5ImageP6Pixel2_param_1];
	mov.u32 	%r1, %tid.x;
	mov.u32 	%r2, %ctaid.x;
	mov.u32 	%r3, %ntid.x;
	mad.lo.s32 	%r4, %r2, %r3, %r1;
	cvta.to.global.u64 	%rd3, %rd1;
	cvta.to.global.u64 	%rd4, %rd2;
	ld.global.u64 	%rd5, [%rd3+16];
	mul.wide.s32 	%rd6, %r4, 12;
	add.s64 	%rd7, %rd5, %rd6;
	ld.u32 	%r5, [%rd7];
	ld.u32 	%r6, [%rd7+4];
	ld.u32 	%r7, [%rd7+8];
	atom.global.add.u32 	%r8, [%rd4], %r5;
	atom.global.add.u32 	%r9, [%rd4+4], %r6;
	atom.global.add.u32 	%r10, [%rd4+8], %r7;
	ret;

}


// ===== COMPILED SASS (sm_100) =====

	.target	sm_100

	.elftype	@"ET_EXEC"


//--------------------- .note.nv.tkinfo           --------------------------
	.section	.note.nv.tkinfo,"",@"SHT_NOTE"
	.sectionflags	@"SHF_NOTE_NV_TKINFO"
	.tkinfo
        /*0018*/ 	.word	0x00000002
        /*0030*/ 	.string	""
        /*0030*/ 	.string	"ptxas"
        /*0030*/ 	.string	"Cuda compilation tools, release 13.0, V13.0.88"
        /*0030*/ 	.string	"Build cuda_13.0.r13.0/compiler.36424714_0"
        /*0030*/ 	.string	"-arch sm_100 -m 64 "



//--------------------- .note.nv.cuinfo           --------------------------
	.section	.note.nv.cuinfo,"",@"SHT_NOTE"
	.sectionflags	@"SHF_NOTE_NV_CUINFO"
        /*0018*/ 	.short	0x0002
        /*001a*/ 	.short	0x0064
        /*001c*/ 	.short	0x0082
	.zero		2


//--------------------- .nv.info                  --------------------------
	.section	.nv.info,"",@"SHT_CUDA_INFO"
	.align	4


	//----- nvinfo : EIATTR_REGCOUNT
	.align		4
        /*0000*/ 	.byte	0x04, 0x2f
        /*0002*/ 	.short	(.L_1 - .L_0)
	.align		4
.L_0:
        /*0004*/ 	.word	index@(_Z12cuda_av_kernP5ImageP6Pixel2)
        /*0008*/ 	.word	0x0000000e


	//----- nvinfo : EIATTR_FRAME_SIZE
	.align		4
.L_1:
        /*000c*/ 	.byte	0x04, 0x11
        /*000e*/ 	.short	(.L_3 - .L_2)
	.align		4
.L_2:
        /*0010*/ 	.word	index@(_Z12cuda_av_kernP5ImageP6Pixel2)
        /*0014*/ 	.word	0x00000000


	//----- nvinfo : EIATTR_MIN_STACK_SIZE
	.align		4
.L_3:
        /*0018*/ 	.byte	0x04, 0x12
        /*001a*/ 	.short	(.L_5 - .L_4)
	.align		4
.L_4:
        /*001c*/ 	.word	index@(_Z12cuda_av_kernP5ImageP6Pixel2)
        /*0020*/ 	.word	0x00000000
.L_5:


//--------------------- .nv.compat                --------------------------
	.section	.nv.compat,"",@"SHT_CUDA_COMPAT_INFO"
	.align	4
        /*0000*/ 	.byte	0x02, 0x09, 0x00, 0x00, 0x02, 0x02, 0x01, 0x00, 0x02, 0x05, 0x05, 0x00, 0x03, 0x07, 0x01, 0x01
        /*0010*/ 	.byte	0x02, 0x03, 0x00, 0x00, 0x02, 0x06, 0x01, 0x00, 0x04, 0x0b, 0x08, 0x00, 0x09, 0x00, 0x00, 0x00
        /*0020*/ 	.byte	0x00, 0x00, 0x00, 0x00


//--------------------- .nv.info._Z12cuda_av_kernP5ImageP6Pixel2 --------------------------
	.section	.nv.info._Z12cuda_av_kernP5ImageP6Pixel2,"",@"SHT_CUDA_INFO"
	.sectionflags	@""
	.align	4


	//----- nvinfo : EIATTR_CUDA_API_VERSION
	.align		4
        /*0000*/ 	.byte	0x04, 0x37
        /*0002*/ 	.short	(.L_7 - .L_6)
.L_6:
        /*0004*/ 	.word	0x00000082


	//----- nvinfo : EIATTR_KPARAM_INFO
	.align		4
.L_7:
        /*0008*/ 	.byte	0x04, 0x17
        /*000a*/ 	.short	(.L_9 - .L_8)
.L_8:
        /*000c*/ 	.word	0x00000000
        /*0010*/ 	.short	0x0001
        /*0012*/ 	.short	0x0008
        /*0014*/ 	.byte	0x00, 0xf5, 0x21, 0x00


	//----- nvinfo : EIATTR_KPARAM_INFO
	.align		4
.L_9:
        /*0018*/ 	.byte	0x04, 0x17
        /*001a*/ 	.short	(.L_11 - .L_10)
.L_10:
        /*001c*/ 	.word	0x00000000
        /*0020*/ 	.short	0x0000
        /*0022*/ 	.short	0x0000
        /*0024*/ 	.byte	0x00, 0xf5, 0x21, 0x00


	//----- nvinfo : EIATTR_SPARSE_MMA_MASK
	.align		4
.L_11:
        /*0028*/ 	.byte	0x03, 0x50
        /*002a*/ 	.short	0x0000


	//----- nvinfo : EIATTR_MAXREG_COUNT
	.align		4
        /*002c*/ 	.byte	0x03, 0x1b
        /*002e*/ 	.short	0x00ff


	//----- nvinfo : EIATTR_MERCURY_ISA_VERSION
	.align		4
        /*0030*/ 	.byte	0x03, 0x5f
        /*0032*/ 	.short	0x0101


	//----- nvinfo : EIATTR_INT_WARP_WIDE_INSTR_OFFSETS
	.align		4
        /*0034*/ 	.byte	0x04, 0x31
        /*0036*/ 	.short	(.L_13 - .L_12)


	//   ....[0]....
.L_12:
        /*0038*/ 	.word	0x000000e0


	//   ....[1]....
        /*003c*/ 	.word	0x00000160


	//   ....[2]....
        /*0040*/ 	.word	0x00000170


	//   ....[3]....
        /*0044*/ 	.word	0x00000180


	//----- nvinfo : EIATTR_VRC_CTA_INIT_COUNT
	.align		4
.L_13:
        /*0048*/ 	.byte	0x02, 0x4a
	.zero		1
	.zero		1


	//----- nvinfo : EIATTR_EXIT_INSTR_OFFSETS
	.align		4
        /*004c*/ 	.byte	0x04, 0x1c
        /*004e*/ 	.short	(.L_15 - .L_14)


	//   ....[0]....
.L_14:
        /*0050*/ 	.word	0x000001f0


	//----- nvinfo : EIATTR_CBANK_PARAM_SIZE
	.align		4
.L_15:
        /*0054*/ 	.byte	0x03, 0x19
        /*0056*/ 	.short	0x0010


	//----- nvinfo : EIATTR_PARAM_CBANK
	.align		4
        /*0058*/ 	.byte	0x04, 0x0a
        /*005a*/ 	.short	(.L_17 - .L_16)
	.align		4
.L_16:
        /*005c*/ 	.word	index@(.nv.constant0._Z12cuda_av_kernP5ImageP6Pixel2)
        /*0060*/ 	.short	0x0380
        /*0062*/ 	.short	0x0010


	//----- nvinfo : EIATTR_SW_WAR
	.align		4
.L_17:
        /*0064*/ 	.byte	0x04, 0x36
        /*0066*/ 	.short	(.L_19 - .L_18)
.L_18:
        /*0068*/ 	.word	0x00000008
.L_19:


//--------------------- .nv.callgraph             --------------------------
	.section	.nv.callgraph,"",@"SHT_CUDA_CALLGRAPH"
	.align	4
	.sectionentsize	8
	.align		4
        /*0000*/ 	.word	0x00000000
	.align		4
        /*0004*/ 	.word	0xffffffff
	.align		4
        /*0008*/ 	.word	0x00000000
	.align		4
        /*000c*/ 	.word	0xfffffffe
	.align		4
        /*0010*/ 	.word	0x00000000
	.align		4
        /*0014*/ 	.word	0xfffffffd
	.align		4
        /*0018*/ 	.word	0x00000000
	.align		4
        /*001c*/ 	.word	0xfffffffc


//--------------------- .text._Z12cuda_av_kernP5ImageP6Pixel2 --------------------------
	.section	.text._Z12cuda_av_kernP5ImageP6Pixel2,"ax",@progbits
	.align	128
        .global         _Z12cuda_av_kernP5ImageP6Pixel2
        .type           _Z12cuda_av_kernP5ImageP6Pixel2,@function
        .size           _Z12cuda_av_kernP5ImageP6Pixel2,(.L_x_1 - _Z12cuda_av_kernP5ImageP6Pixel2)
        .other          _Z12cuda_av_kernP5ImageP6Pixel2,@"STO_CUDA_ENTRY STV_DEFAULT"
_Z12cuda_av_kernP5ImageP6Pixel2:
.text._Z12cuda_av_kernP5ImageP6Pixel2:
[----:B------:R-:W-:Y:S08]  /*0000*/  LDC R1, c[0x0][0x37c] ;  /* 0x0000df00ff017b82 */ /* 0x000ff00000000800 */
[----:B------:R-:W0:Y:S01]  /*0010*/  LDC.64 R4, c[0x0][0x380] ;  /* 0x0000e000ff047b82 */ /* 0x000e220000000a00 */
[----:B------:R-:W0:Y:S01]  /*0020*/  LDCU.64 UR8, c[0x0][0x358] ;  /* 0x00006b00ff0877ac */ /* 0x000e220008000a00 */
[----:B------:R-:W1:Y:S01]  /*0030*/  S2R R7, SR_TID.X ;  /* 0x0000000000077919 */ /* 0x000e620000002100 */
[----:B------:R-:W2:Y:S01]  /*0040*/  LDCU.64 UR6, c[0x0][0x388] ;  /* 0x00007100ff0677ac */ /* 0x000ea20008000a00 */
[----:B0-----:R-:W3:Y:S04]  /*0050*/  LDG.E.64 R2, desc[UR8][R4.64+0x10] ;  /* 0x0000100804027981 */ /* 0x001ee8000c1e1b00 */
[----:B------:R-:W1:Y:S08]  /*0060*/  S2UR UR4, SR_CTAID.X ;  /* 0x00000000000479c3 */ /* 0x000e700000002500 */
[----:B------:R-:W1:Y:S02]  /*0070*/  LDC R0, c[0x0][0x360] ;  /* 0x0000d800ff007b82 */ /* 0x000e640000000800 */
[----:B-1----:R-:W-:-:S04]  /*0080*/  IMAD R7, R0, UR4, R7 ;  /* 0x0000000400077c24 */ /* 0x002fc8000f8e0207 */
[----:B---3--:R-:W-:-:S05]  /*0090*/  IMAD.WIDE R2, R7, 0xc, R2 ;  /* 0x0000000c07027825 */ /* 0x008fca00078e0202 */
[----:B------:R-:W3:Y:S04]  /*00a0*/  LD.E R0, desc[UR8][R2.64] ;  /* 0x0000000802007980 */ /* 0x000ee8000c101900 */
[----:B------:R-:W4:Y:S04]  /*00b0*/  LD.E R6, desc[UR8][R2.64+0x4] ;  /* 0x0000040802067980 */ /* 0x000f28000c101900 */
[----:B------:R0:W5:Y:S01]  /*00c0*/  LD.E R7, desc[UR8][R2.64+0x8] ;  /* 0x0000080802077980 */ /* 0x000162000c101900 */
[----:B------:R-:W1:Y:S01]  /*00d0*/  LDC.64 R4, c[0x0][0x388] ;  /* 0x0000e200ff047b82 */ /* 0x000e620000000a00 */
[----:B------:R-:W-:Y:S01]  /*00e0*/  VOTEU.ANY UR4, UPT, PT ;  /* 0x0000000000047886 */ /* 0x000fe200038e0100 */
[----:B--2---:R-:W-:Y:S01]  /*00f0*/  UIADD3 UR5, UP0, UPT, UR6, 0x4, URZ ;  /* 0x0000000406057890 */ /* 0x004fe2000ff1e0ff */
[----:B------:R-:W2:Y:S01]  /*0100*/  S2R R8, SR_LANEID ;  /* 0x0000000000087919 */ /* 0x000ea20000000000 */
[----:B------:R-:W-:-:S04]  /*0110*/  UFLO.U32 UR4, UR4 ;  /* 0x00000004000472bd */ /* 0x000fc800080e0000 */
[----:B0-----:R-:W-:Y:S02]  /*0120*/  MOV R2, UR5 ;  /* 0x0000000500027c02 */ /* 0x001fe40008000f00 */
[----:B--2---:R-:W-:Y:S01]  /*0130*/  ISETP.EQ.U32.AND P0, PT, R8, UR4, PT ;  /* 0x0000000408007c0c */ /* 0x004fe2000bf02070 */
[----:B------:R-:W-:-:S06]  /*0140*/  UIADD3.X UR4, UPT, UPT, URZ, UR7, URZ, UP0, !UPT ;  /* 0x00000007ff047290 */ /* 0x000fcc00087fe4ff */
[----:B------:R-:W-:Y:S01]  /*0150*/  IMAD.U32 R3, RZ, RZ, UR4 ;  /* 0x00000004ff037e24 */ /* 0x000fe2000f8e00ff */
[----:B---3--:R-:W0:Y:S08]  /*0160*/  REDUX.SUM UR10, R0 ;  /* 0x00000000000a73c4 */ /* 0x008e30000000c000 */
[----:B----4-:R-:W2:Y:S08]  /*0170*/  REDUX.SUM UR11, R6 ;  /* 0x00000000060b73c4 */ /* 0x010eb0000000c000 */
[----:B-----5:R-:W3:Y:S01]  /*0180*/  REDUX.SUM UR12, R7 ;  /* 0x00000000070c73c4 */ /* 0x020ee2000000c000 */
[----:B0-----:R-:W-:-:S05]  /*0190*/  MOV R9, UR10 ;  /* 0x0000000a00097c02 */ /* 0x001fca0008000f00 */
[----:B-1----:R-:W-:Y:S01]  /*01a0*/  @P0 REDG.E.ADD.STRONG.GPU desc[UR8][R4.64], R9 ;  /* 0x000000090400098e */ /* 0x002fe2000c12e108 */
[----:B--2---:R-:W-:-:S05]  /*01b0*/  MOV R11, UR11 ;  /* 0x0000000b000b7c02 */ /* 0x004fca0008000f00 */
[----:B------:R-:W-:Y:S01]  /*01c0*/  @P0 REDG.E.ADD.STRONG.GPU desc[UR8][R2.64], R11 ;  /* 0x0000000b0200098e */ /* 0x000fe2000c12e108 */
[----:B---3--:R-:W-:-:S05]  /*01d0*/  IMAD.U32 R7, RZ, RZ, UR12 ;  /* 0x0000000cff077e24 */ /* 0x008fca000f8e00ff */
[----:B------:R-:W-:Y:S01]  /*01e0*/  @P0 REDG.E.ADD.STRONG.GPU desc[UR8][R2.64+0x4], R7 ;  /* 0x000004070200098e */ /* 0x000fe2000c12e108 */
[----:B------:R-:W-:Y:S05]  /*01f0*/  EXIT ;  /* 0x000000000000794d */ /* 0x000fea0003800000 */
.L_x_0:
[----:B------:R-:W-:-:S00]  /*0200*/  BRA `(.L_x_0) ;  /* 0xfffffffc00fc7947 */ /* 0x000fc0000383ffff */
[----:B------:R-:W-:-:S00]  /*0210*/  NOP ;  /* 0x0000000000007918 */ /* 0x000fc00000000000 */
        /* <DEDUP_REMOVED lines=14> */
.L_x_1:


//--------------------- .nv.shared.reserved.0     --------------------------
	.section	.nv.shared.reserved.0,"aw",@nobits
	.weak		__nv_reservedSMEM_offset_0_alias
	.size		__nv_reservedSMEM_offset_0_alias, 0, 64
	.other		__nv_reservedSMEM_offset_0_alias,@"STO_CUDA_RESERVED_SHARED STV_DEFAULT"
__nv_reservedSMEM_offset_0_alias:
	.zero		0
	.zero		64


//--------------------- .nv.constant0._Z12cuda_av_kernP5ImageP6Pixel2 --------------------------
	.section	.nv.constant0._Z12cuda_av_kernP5ImageP6Pixel2,"a",@progbits
	.sectionflags	@""
	.align	4
.nv.constant0._Z12cuda_av_kernP5ImageP6Pixel2:
	.zero		912


//--------------------- SYMBOLS --------------------------

	.type		.nv.reservedSmem.offset0,@object
	.size		.nv.reservedSmem.offset0,0x4
